	.headerflags	@"EF_CUDA_TEXMODE_UNIFIED EF_CUDA_64BIT_ADDRESS EF_CUDA_ACCELERATORS EF_CUDA_SM90 EF_CUDA_VIRTUAL_SM(EF_CUDA_SM90)"
	.elftype	@"ET_EXEC"


//--------------------- .nv.info                  --------------------------
	.section	.nv.info,"",@"SHT_CUDA_INFO"
	.align	4


	//----- nvinfo : EIATTR_REGCOUNT
	.align		4
        /*0000*/ 	.byte	0x04, 0x2f
        /*0002*/ 	.short	(.L_1 - .L_0)
	.align		4
.L_0:
        /*0004*/ 	.word	index@(triton_poi_fused_add_avg_pool2d_19)
        /*0008*/ 	.word	0x00000020


	//----- nvinfo : EIATTR_MIN_STACK_SIZE
	.align		4
.L_1:
        /*000c*/ 	.byte	0x04, 0x12
        /*000e*/ 	.short	(.L_3 - .L_2)
	.align		4
.L_2:
        /*0010*/ 	.word	index@(triton_poi_fused_add_avg_pool2d_19)
        /*0014*/ 	.word	0x00000000


	//----- nvinfo : EIATTR_FRAME_SIZE
	.align		4
.L_3:
        /*0018*/ 	.byte	0x04, 0x11
        /*001a*/ 	.short	(.L_5 - .L_4)
	.align		4
.L_4:
        /*001c*/ 	.word	index@(triton_poi_fused_add_avg_pool2d_19)
        /*0020*/ 	.word	0x00000000


	//----- nvinfo : EIATTR_MIN_STACK_SIZE
	.align		4
.L_5:
        /*0024*/ 	.byte	0x04, 0x12
        /*0026*/ 	.short	(.L_7 - .L_6)
	.align		4
.L_6:
        /*0028*/ 	.word	index@(triton_poi_fused_add_avg_pool2d_19)
        /*002c*/ 	.word	0x00000000
.L_7:


//--------------------- .nv.info.triton_poi_fused_add_avg_pool2d_19 --------------------------
	.section	.nv.info.triton_poi_fused_add_avg_pool2d_19,"",@"SHT_CUDA_INFO"
	.sectionflags	@""
	.align	4


	//----- nvinfo : EIATTR_CUDA_API_VERSION
	.align		4
        /*0000*/ 	.byte	0x04, 0x37
        /*0002*/ 	.short	(.L_9 - .L_8)
.L_8:
        /*0004*/ 	.word	0x0000007c


	//----- nvinfo : EIATTR_KPARAM_INFO
	.align		4
.L_9:
        /*0008*/ 	.byte	0x04, 0x17
        /*000a*/ 	.short	(.L_11 - .L_10)
.L_10:
        /*000c*/ 	.word	0x00000000
        /*0010*/ 	.short	0x0002
        /*0012*/ 	.short	0x0010
        /*0014*/ 	.byte	0x00, 0xf0, 0x11, 0x00


	//----- nvinfo : EIATTR_KPARAM_INFO
	.align		4
.L_11:
        /*0018*/ 	.byte	0x04, 0x17
        /*001a*/ 	.short	(.L_13 - .L_12)
.L_12:
        /*001c*/ 	.word	0x00000000
        /*0020*/ 	.short	0x0001
        /*0022*/ 	.short	0x0008
        /*0024*/ 	.byte	0x00, 0xf4, 0x21, 0x00


	//----- nvinfo : EIATTR_KPARAM_INFO
	.align		4
.L_13:
        /*0028*/ 	.byte	0x04, 0x17
        /*002a*/ 	.short	(.L_15 - .L_14)
.L_14:
        /*002c*/ 	.word	0x00000000
        /*0030*/ 	.short	0x0000
        /*0032*/ 	.short	0x0000
        /*0034*/ 	.byte	0x00, 0xf4, 0x21, 0x00


	//----- nvinfo : EIATTR_SPARSE_MMA_MASK
	.align		4
.L_15:
        /*0038*/ 	.byte	0x03, 0x50
        /*003a*/ 	.short	0x0000


	//----- nvinfo : EIATTR_MAXREG_COUNT
	.align		4
        /*003c*/ 	.byte	0x03, 0x1b
        /*003e*/ 	.short	0x00ff


	//----- nvinfo : EIATTR_EXIT_INSTR_OFFSETS
	.align		4
        /*0040*/ 	.byte	0x04, 0x1c
        /*0042*/ 	.short	(.L_17 - .L_16)


	//   ....[0]....
.L_16:
        /*0044*/ 	.word	0x00000640


	//   ....[1]....
        /*0048*/ 	.word	0x00000660


	//----- nvinfo : EIATTR_REQNTID
	.align		4
.L_17:
        /*004c*/ 	.byte	0x04, 0x10
        /*004e*/ 	.short	(.L_19 - .L_18)
.L_18:
        /*0050*/ 	.word	0x00000080
        /*0054*/ 	.word	0x00000001
        /*0058*/ 	.word	0x00000001


	//----- nvinfo : EIATTR_CBANK_PARAM_SIZE
	.align		4
.L_19:
        /*005c*/ 	.byte	0x03, 0x19
        /*005e*/ 	.short	0x0014


	//----- nvinfo : EIATTR_PARAM_CBANK
	.align		4
        /*0060*/ 	.byte	0x04, 0x0a
        /*0062*/ 	.short	(.L_21 - .L_20)
	.align		4
.L_20:
        /*0064*/ 	.word	index@(.nv.constant0.triton_poi_fused_add_avg_pool2d_19)
        /*0068*/ 	.short	0x0210
        /*006a*/ 	.short	0x0014


	//----- nvinfo : EIATTR_SW_WAR
	.align		4
.L_21:
        /*006c*/ 	.byte	0x04, 0x36
        /*006e*/ 	.short	(.L_23 - .L_22)
.L_22:
        /*0070*/ 	.word	0x00000008
.L_23:


//--------------------- .nv.callgraph             --------------------------
	.section	.nv.callgraph,"",@"SHT_CUDA_CALLGRAPH"
	.align	4
	.sectionentsize	8
	.align		4
        /*0000*/ 	.word	0x00000000
	.align		4
        /*0004*/ 	.word	0xffffffff
	.align		4
        /*0008*/ 	.word	0x00000000
	.align		4
        /*000c*/ 	.word	0xfffffffe
	.align		4
        /*0010*/ 	.word	0x00000000
	.align		4
        /*0014*/ 	.word	0xfffffffd
	.align		4
        /*0018*/ 	.word	0x00000000
	.align		4
        /*001c*/ 	.word	0xfffffffc


//--------------------- .text.triton_poi_fused_add_avg_pool2d_19 --------------------------
	.section	.text.triton_poi_fused_add_avg_pool2d_19,"ax",@progbits
	.align	128
        .global         triton_poi_fused_add_avg_pool2d_19
        .type           triton_poi_fused_add_avg_pool2d_19,@function
        .size           triton_poi_fused_add_avg_pool2d_19,(.L_x_1 - triton_poi_fused_add_avg_pool2d_19)
        .other          triton_poi_fused_add_avg_pool2d_19,@"STO_CUDA_ENTRY STV_DEFAULT"
triton_poi_fused_add_avg_pool2d_19:
.text.triton_poi_fused_add_avg_pool2d_19:
[----:B------:R-:W0:Y:S01]  /*0000*/  LDC R1, c[0x0][0x28] ;  /* 0x00000a00ff017b82 */ /* 0x000e220000000800 */
[----:B------:R-:W1:Y:S07]  /*0010*/  S2R R17, SR_TID.X ;  /* 0x0000000000117919 */ /* 0x000e6e0000002100 */
[----:B------:R-:W2:Y:S01]  /*0020*/  LDC.64 R4, c[0x0][0x218] ;  /* 0x00008600ff047b82 */ /* 0x000ea20000000a00 */
[----:B------:R-:W-:Y:S01]  /*0030*/  HFMA2.MMA R13, -RZ, RZ, 0, 0 ;  /* 0x00000000ff0d7435 */ /* 0x000fe200000001ff */
[----:B------:R-:W-:Y:S01]  /*0040*/  IMAD.MOV.U32 R14, RZ, RZ, RZ ;  /* 0x000000ffff0e7224 */ /* 0x000fe200078e00ff */
[----:B------:R-:W3:Y:S01]  /*0050*/  S2R R0, SR_CTAID.X ;  /* 0x0000000000007919 */ /* 0x000ee20000002500 */
[----:B------:R-:W-:Y:S01]  /*0060*/  ULDC.64 UR4, c[0x0][0x208] ;  /* 0x0000820000047ab9 */ /* 0x000fe20000000a00 */
[----:B-1----:R-:W-:-:S02]  /*0070*/  LOP3.LUT R17, R17, 0x7f, RZ, 0xc0, !PT ;  /* 0x0000007f11117812 */ /* 0x002fc400078ec0ff */
[----:B---3--:R-:W-:-:S03]  /*0080*/  SHF.R.S32.HI R2, RZ, 0x18, R0 ;  /* 0x00000018ff027819 */ /* 0x008fc60000011400 */
[----:B------:R-:W-:Y:S01]  /*0090*/  IMAD R17, R0, 0x80, R17 ;  /* 0x0000008000117824 */ /* 0x000fe200078e0211 */
[----:B------:R-:W-:-:S04]  /*00a0*/  SGXT R0, R2, 0x1 ;  /* 0x000000010200781a */ /* 0x000fc80000000200 */
[----:B------:R-:W-:Y:S02]  /*00b0*/  ISETP.GE.AND P3, PT, R17, 0x800, PT ;  /* 0x000008001100780c */ /* 0x000fe40003f66270 */
[----:B------:R-:W-:-:S04]  /*00c0*/  LEA.HI R0, R0, R17, RZ, 0x3 ;  /* 0x0000001100007211 */ /* 0x000fc800078f18ff */
[----:B------:R-:W-:Y:S02]  /*00d0*/  SHF.R.S32.HI R9, RZ, 0x3, R0 ;  /* 0x00000003ff097819 */ /* 0x000fe40000011400 */
[----:B------:R-:W-:Y:S02]  /*00e0*/  LOP3.LUT R0, R0, 0xfffffff8, RZ, 0xc0, !PT ;  /* 0xfffffff800007812 */ /* 0x000fe400078ec0ff */
[----:B------:R-:W-:-:S03]  /*00f0*/  LEA.HI R2, R9, R9, RZ, 0x3 ;  /* 0x0000000909027211 */ /* 0x000fc600078f18ff */
[----:B------:R-:W-:Y:S01]  /*0100*/  IMAD.IADD R15, R17, 0x1, -R0 ;  /* 0x00000001110f7824 */ /* 0x000fe200078e0a00 */
[----:B------:R-:W-:-:S04]  /*0110*/  LOP3.LUT R2, R2, 0xfffffff8, RZ, 0xc0, !PT ;  /* 0xfffffff802027812 */ /* 0x000fc800078ec0ff */
[----:B------:R-:W-:Y:S01]  /*0120*/  SHF.L.U32 R0, R15, 0x1, RZ ;  /* 0x000000010f007819 */ /* 0x000fe200000006ff */
[----:B------:R-:W-:Y:S01]  /*0130*/  IMAD.IADD R12, R9, 0x1, -R2 ;  /* 0x00000001090c7824 */ /* 0x000fe200078e0a02 */
[----:B------:R-:W-:-:S03]  /*0140*/  ISETP.GT.AND P1, PT, R15, RZ, PT ;  /* 0x000000ff0f00720c */ /* 0x000fc60003f24270 */
[----:B------:R-:W-:Y:S01]  /*0150*/  IMAD R9, R9, 0x20, R0 ;  /* 0x0000002009097824 */ /* 0x000fe200078e0200 */
[C---:B------:R-:W-:Y:S02]  /*0160*/  ISETP.GT.AND P2, PT, R12.reuse, RZ, PT ;  /* 0x000000ff0c00720c */ /* 0x040fe40003f44270 */
[----:B------:R-:W-:Y:S01]  /*0170*/  LOP3.LUT R2, R12, R15, RZ, 0xfc, !PT ;  /* 0x0000000f0c027212 */ /* 0x000fe200078efcff */
[----:B------:R-:W-:Y:S01]  /*0180*/  VIADD R3, R9, 0xffffffef ;  /* 0xffffffef09037836 */ /* 0x000fe20000000000 */
[----:B------:R-:W-:Y:S01]  /*0190*/  ISETP.GT.AND P0, PT, R15, RZ, P2 ;  /* 0x000000ff0f00720c */ /* 0x000fe20001704270 */
[----:B------:R-:W-:Y:S01]  /*01a0*/  VIADD R7, R9, 0xfffffff0 ;  /* 0xfffffff009077836 */ /* 0x000fe20000000000 */
[----:B------:R-:W-:Y:S02]  /*01b0*/  ISETP.GT.AND P2, PT, R15, -0x1, P2 ;  /* 0xffffffff0f00780c */ /* 0x000fe40001744270 */
[----:B------:R-:W-:Y:S01]  /*01c0*/  ISETP.LT.AND P0, PT, R17, 0x800, P0 ;  /* 0x000008001100780c */ /* 0x000fe20000701270 */
[----:B--2---:R-:W-:Y:S01]  /*01d0*/  IMAD.WIDE R6, R7, 0x4, R4 ;  /* 0x0000000407067825 */ /* 0x004fe200078e0204 */
[----:B------:R-:W-:-:S02]  /*01e0*/  ISETP.LT.AND P2, PT, R17, 0x800, P2 ;  /* 0x000008001100780c */ /* 0x000fc40001741270 */
[----:B------:R-:W-:Y:S02]  /*01f0*/  ISETP.GT.AND P1, PT, R12, -0x1, P1 ;  /* 0xffffffff0c00780c */ /* 0x000fe40000f24270 */
[----:B------:R-:W-:Y:S01]  /*0200*/  ISETP.GT.AND P4, PT, R2, -0x1, !P3 ;  /* 0xffffffff0200780c */ /* 0x000fe20005f84270 */
[--C-:B------:R-:W-:Y:S01]  /*0210*/  IMAD.WIDE R2, R3, 0x4, R4.reuse ;  /* 0x0000000403027825 */ /* 0x100fe200078e0204 */
[----:B------:R-:W-:Y:S02]  /*0220*/  IADD3 R23, R9, -0xf, RZ ;  /* 0xfffffff109177810 */ /* 0x000fe40007ffe0ff */
[----:B------:R-:W-:Y:S01]  /*0230*/  ISETP.LT.AND P1, PT, R17, 0x800, P1 ;  /* 0x000008001100780c */ /* 0x000fe20000f21270 */
[----:B------:R-:W-:Y:S02]  /*0240*/  IMAD.MOV.U32 R16, RZ, RZ, RZ ;  /* 0x000000ffff107224 */ /* 0x000fe400078e00ff */
[----:B------:R-:W-:Y:S01]  /*0250*/  VIADD R25, R9, 0xffffffff ;  /* 0xffffffff09197836 */ /* 0x000fe20000000000 */
[----:B------:R1:W2:Y:S01]  /*0260*/  @P0 LDG.E.EL R13, desc[UR4][R2.64] ;  /* 0x00000004020d0981 */ /* 0x0002a2000c2e1900 */
[----:B------:R-:W-:Y:S01]  /*0270*/  IMAD.WIDE R22, R23, 0x4, R4 ;  /* 0x0000000417167825 */ /* 0x000fe200078e0204 */
[----:B------:R-:W-:-:S02]  /*0280*/  CS2R R18, SRZ ;  /* 0x0000000000127805 */ /* 0x000fc4000001ff00 */
[----:B------:R3:W4:Y:S01]  /*0290*/  @P2 LDG.E.EL R14, desc[UR4][R6.64] ;  /* 0x00000004060e2981 */ /* 0x000722000c2e1900 */
[--C-:B------:R-:W-:Y:S01]  /*02a0*/  IMAD.WIDE R24, R25, 0x4, R4.reuse ;  /* 0x0000000419187825 */ /* 0x100fe200078e0204 */
[----:B------:R-:W-:Y:S02]  /*02b0*/  CS2R R20, SRZ ;  /* 0x0000000000147805 */ /* 0x000fe4000001ff00 */
[----:B------:R5:W4:Y:S01]  /*02c0*/  @P2 LDG.E.EL R16, desc[UR4][R22.64] ;  /* 0x0000000416102981 */ /* 0x000b22000c2e1900 */
[C---:B------:R-:W-:Y:S01]  /*02d0*/  IMAD.WIDE R10, R9.reuse, 0x4, R4 ;  /* 0x00000004090a7825 */ /* 0x040fe200078e0204 */
[----:B------:R-:W-:Y:S01]  /*02e0*/  IADD3 R27, R9, 0xf, RZ ;  /* 0x0000000f091b7810 */ /* 0x000fe20007ffe0ff */
[----:B-1----:R-:W1:Y:S01]  /*02f0*/  LDC.64 R2, c[0x0][0x210] ;  /* 0x00008400ff027b82 */ /* 0x002e620000000a00 */
[----:B------:R-:W4:Y:S01]  /*0300*/  @P1 LDG.E.EL R18, desc[UR4][R24.64] ;  /* 0x0000000418121981 */ /* 0x000f22000c2e1900 */
[----:B------:R-:W-:-:S03]  /*0310*/  VIADD R29, R9, 0x10 ;  /* 0x00000010091d7836 */ /* 0x000fc60000000000 */
[----:B------:R-:W4:Y:S01]  /*0320*/  @P4 LDG.E.EL R21, desc[UR4][R10.64] ;  /* 0x000000040a154981 */ /* 0x000f22000c2e1900 */
[----:B---3--:R-:W-:-:S03]  /*0330*/  IMAD.WIDE R6, R27, 0x4, R4 ;  /* 0x000000041b067825 */ /* 0x008fc600078e0204 */
[----:B------:R3:W4:Y:S01]  /*0340*/  @P4 LDG.E.EL R19, desc[UR4][R10.64+0x4] ;  /* 0x000004040a134981 */ /* 0x000722000c2e1900 */
[----:B-----5:R-:W-:Y:S02]  /*0350*/  VIADD R23, R9, 0x11 ;  /* 0x0000001109177836 */ /* 0x020fe40000000000 */
[--C-:B------:R-:W-:Y:S01]  /*0360*/  IMAD.WIDE R8, R29, 0x4, R4.reuse ;  /* 0x000000041d087825 */ /* 0x100fe200078e0204 */
[----:B------:R5:W4:Y:S03]  /*0370*/  @P1 LDG.E.EL R20, desc[UR4][R6.64] ;  /* 0x0000000406141981 */ /* 0x000b26000c2e1900 */
[----:B------:R-:W-:Y:S01]  /*0380*/  IMAD.WIDE R4, R23, 0x4, R4 ;  /* 0x0000000417047825 */ /* 0x000fe200078e0204 */
[----:B------:R-:W-:-:S06]  /*0390*/  CS2R R22, SRZ ;  /* 0x0000000000167805 */ /* 0x000fcc000001ff00 */
[----:B------:R-:W4:Y:S04]  /*03a0*/  @P4 LDG.E.EL R22, desc[UR4][R8.64] ;  /* 0x0000000408164981 */ /* 0x000f28000c2e1900 */
[----:B------:R1:W4:Y:S02]  /*03b0*/  @P4 LDG.E.EL R23, desc[UR4][R4.64] ;  /* 0x0000000404174981 */ /* 0x000324000c2e1900 */
[----:B-1----:R-:W-:Y:S01]  /*03c0*/  IMAD.WIDE R2, R17, 0x4, R2 ;  /* 0x0000000411027825 */ /* 0x002fe200078e0202 */
[----:B------:R-:W-:-:S06]  /*03d0*/  MOV R17, RZ ;  /* 0x000000ff00117202 */ /* 0x000fcc0000000f00 */
[----:B------:R-:W4:Y:S01]  /*03e0*/  @!P3 LDG.E R17, desc[UR4][R2.64] ;  /* 0x000000040211b981 */ /* 0x000f22000c1e1900 */
[----:B0--3--:R-:W-:Y:S02]  /*03f0*/  IMAD.SHL.U32 R11, R12, 0x2, RZ ;  /* 0x000000020c0b7824 */ /* 0x009fe400078e00ff */
[----:B------:R-:W-:Y:S02]  /*0400*/  IMAD.SHL.U32 R15, R15, 0x4, RZ ;  /* 0x000000040f0f7824 */ /* 0x000fe400078e00ff */
[--C-:B-----5:R-:W-:Y:S01]  /*0410*/  IMAD.MOV R6, RZ, RZ, -R11.reuse ;  /* 0x000000ffff067224 */ /* 0x120fe200078e0a0b */
[----:B------:R-:W-:Y:S02]  /*0420*/  IADD3 R10, -R0, 0x1, -R11 ;  /* 0x00000001000a7810 */ /* 0x000fe40007ffe90b */
[----:B------:R-:W-:Y:S02]  /*0430*/  IADD3 R0, R0, 0x2, RZ ;  /* 0x0000000200007810 */ /* 0x000fe40007ffe0ff */
[----:B------:R-:W-:Y:S01]  /*0440*/  IADD3 R11, R11, 0x2, RZ ;  /* 0x000000020b0b7810 */ /* 0x000fe20007ffe0ff */
[----:B------:R-:W-:-:S04]  /*0450*/  IMAD R15, R12, R15, R10 ;  /* 0x0000000f0c0f7224 */ /* 0x000fc800078e020a */
[----:B------:R-:W-:-:S04]  /*0460*/  IMAD.IADD R15, R0, 0x1, R15 ;  /* 0x00000001000f7824 */ /* 0x000fc800078e020f */
[----:B------:R-:W-:-:S04]  /*0470*/  IMAD R0, R0, R6, R15 ;  /* 0x0000000600007224 */ /* 0x000fc800078e020f */
[----:B------:R-:W-:-:S05]  /*0480*/  IMAD.IADD R0, R11, 0x1, R0 ;  /* 0x000000010b007824 */ /* 0x000fca00078e0200 */
[----:B------:R-:W-:-:S04]  /*0490*/  LEA R0, R11, R0, 0x1 ;  /* 0x000000000b007211 */ /* 0x000fc800078e08ff */
[----:B------:R-:W-:Y:S02]  /*04a0*/  I2FP.F32.S32 R4, R0 ;  /* 0x0000000000047245 */ /* 0x000fe40000201400 */
[----:B--2---:R-:W-:Y:S02]  /*04b0*/  SEL R13, R13, RZ, P0 ;  /* 0x000000ff0d0d7207 */ /* 0x004fe40000000000 */
[----:B------:R-:W-:Y:S02]  /*04c0*/  FSETP.GT.AND P0, PT, |R4|, 8.50705917302346158658e+37, PT ;  /* 0x7e8000000400780b */ /* 0x000fe40003f04200 */
[----:B----4-:R-:W-:Y:S02]  /*04d0*/  SEL R14, R14, RZ, P2 ;  /* 0x000000ff0e0e7207 */ /* 0x010fe40001000000 */
[----:B------:R-:W-:-:S03]  /*04e0*/  SEL R16, R16, RZ, P2 ;  /* 0x000000ff10107207 */ /* 0x000fc60001000000 */
[----:B------:R-:W-:Y:S01]  /*04f0*/  FADD R13, R13, R14 ;  /* 0x0000000e0d0d7221 */ /* 0x000fe20000000000 */
[----:B------:R-:W-:Y:S02]  /*0500*/  FSETP.GEU.AND P2, PT, |R4|, 1.175494350822287508e-38, PT ;  /* 0x008000000400780b */ /* 0x000fe40003f4e200 */
[----:B------:R-:W-:Y:S01]  /*0510*/  SEL R18, R18, RZ, P1 ;  /* 0x000000ff12127207 */ /* 0x000fe20000800000 */
[----:B------:R-:W-:Y:S02]  /*0520*/  FADD R13, R13, R16 ;  /* 0x000000100d0d7221 */ /* 0x000fe40000000000 */
[----:B------:R-:W-:Y:S01]  /*0530*/  @P0 FMUL R4, R4, 0.25 ;  /* 0x3e80000004040820 */ /* 0x000fe20000400000 */
[----:B------:R-:W-:Y:S01]  /*0540*/  SEL R21, R21, RZ, P4 ;  /* 0x000000ff15157207 */ /* 0x000fe20002000000 */
[----:B------:R-:W-:Y:S01]  /*0550*/  FADD R18, R13, R18 ;  /* 0x000000120d127221 */ /* 0x000fe20000000000 */
[----:B------:R-:W-:-:S03]  /*0560*/  SEL R19, R19, RZ, P4 ;  /* 0x000000ff13137207 */ /* 0x000fc60002000000 */
[----:B------:R-:W-:Y:S02]  /*0570*/  FADD R18, R18, R21 ;  /* 0x0000001512127221 */ /* 0x000fe40000000000 */
[----:B------:R-:W-:Y:S01]  /*0580*/  @!P2 FMUL R4, R4, 16777216 ;  /* 0x4b8000000404a820 */ /* 0x000fe20000400000 */
[----:B------:R-:W-:Y:S01]  /*0590*/  SEL R20, R20, RZ, P1 ;  /* 0x000000ff14147207 */ /* 0x000fe20000800000 */
[----:B------:R-:W-:-:S04]  /*05a0*/  FADD R19, R18, R19 ;  /* 0x0000001312137221 */ /* 0x000fc80000000000 */
[----:B------:R-:W-:Y:S01]  /*05b0*/  FADD R19, R19, R20 ;  /* 0x0000001413137221 */ /* 0x000fe20000000000 */
[----:B------:R-:W0:Y:S01]  /*05c0*/  MUFU.RCP R4, R4 ;  /* 0x0000000400047308 */ /* 0x000e220000001000 */
[----:B------:R-:W-:Y:S02]  /*05d0*/  SEL R22, R22, RZ, P4 ;  /* 0x000000ff16167207 */ /* 0x000fe40002000000 */
[----:B------:R-:W-:-:S03]  /*05e0*/  SEL R23, R23, RZ, P4 ;  /* 0x000000ff17177207 */ /* 0x000fc60002000000 */
[----:B------:R-:W-:-:S04]  /*05f0*/  FADD R22, R19, R22 ;  /* 0x0000001613167221 */ /* 0x000fc80000000000 */
[----:B------:R-:W-:-:S04]  /*0600*/  FADD R0, R22, R23 ;  /* 0x0000001716007221 */ /* 0x000fc80000000000 */
[----:B------:R-:W-:-:S04]  /*0610*/  @P0 FMUL R0, R0, 0.25 ;  /* 0x3e80000000000820 */ /* 0x000fc80000400000 */
[----:B------:R-:W-:-:S04]  /*0620*/  @!P2 FMUL R0, R0, 16777216 ;  /* 0x4b8000000000a820 */ /* 0x000fc80000400000 */
[----:B0-----:R-:W-:Y:S01]  /*0630*/  FFMA R17, R4, R0, R17 ;  /* 0x0000000004117223 */ /* 0x001fe20000000011 */
[----:B------:R-:W-:Y:S06]  /*0640*/  @P3 EXIT ;  /* 0x000000000000394d */ /* 0x000fec0003800000 */
[----:B------:R-:W-:Y:S01]  /*0650*/  STG.E desc[UR4][R2.64], R17 ;  /* 0x0000001102007986 */ /* 0x000fe2000c101904 */
[----:B------:R-:W-:Y:S05]  /*0660*/  EXIT ;  /* 0x000000000000794d */ /* 0x000fea0003800000 */
.L_x_0:
[----:B------:R-:W-:-:S00]  /*0670*/  BRA `(.L_x_0) ;  /* 0xfffffffc00fc7947 */ /* 0x000fc0000383ffff */
[----:B------:R-:W-:-:S00]  /*0680*/  NOP ;  /* 0x0000000000007918 */ /* 0x000fc00000000000 */
[----:B------:R-:W-:-:S00]  /*0690*/  NOP ;  /* 0x0000000000007918 */ /* 0x000fc00000000000 */
[----:B------:R-:W-:-:S00]  /*06a0*/  NOP ;  /* 0x0000000000007918 */ /* 0x000fc00000000000 */
[----:B------:R-:W-:-:S00]  /*06b0*/  NOP ;  /* 0x0000000000007918 */ /* 0x000fc00000000000 */
[----:B------:R-:W-:-:S00]  /*06c0*/  NOP ;  /* 0x0000000000007918 */ /* 0x000fc00000000000 */
[----:B------:R-:W-:-:S00]  /*06d0*/  NOP ;  /* 0x0000000000007918 */ /* 0x000fc00000000000 */
[----:B------:R-:W-:-:S00]  /*06e0*/  NOP ;  /* 0x0000000000007918 */ /* 0x000fc00000000000 */
[----:B------:R-:W-:-:S00]  /*06f0*/  NOP ;  /* 0x0000000000007918 */ /* 0x000fc00000000000 */
.L_x_1:


//--------------------- .nv.constant0.triton_poi_fused_add_avg_pool2d_19 --------------------------
	.section	.nv.constant0.triton_poi_fused_add_avg_pool2d_19,"a",@progbits
	.sectionflags	@""
	.align	4
.nv.constant0.triton_poi_fused_add_avg_pool2d_19:
	.zero		548
